//
// Generated by NVIDIA NVVM Compiler
//
// Compiler Build ID: CL-36424714
// Cuda compilation tools, release 13.0, V13.0.88
// Based on NVVM 20.0.0
//

.version 9.0
.target sm_100
.address_size 64

	// .globl	_Z13linear_kernelPfS_S_iii

.visible .entry _Z13linear_kernelPfS_S_iii(
	.param .u64 .ptr .align 1 _Z13linear_kernelPfS_S_iii_param_0,
	.param .u64 .ptr .align 1 _Z13linear_kernelPfS_S_iii_param_1,
	.param .u64 .ptr .align 1 _Z13linear_kernelPfS_S_iii_param_2,
	.param .u32 _Z13linear_kernelPfS_S_iii_param_3,
	.param .u32 _Z13linear_kernelPfS_S_iii_param_4,
	.param .u32 _Z13linear_kernelPfS_S_iii_param_5
)
{
	.reg .pred 	%p<13>;
	.reg .b32 	%r<46>;
	.reg .b32 	%f<68>;
	.reg .b64 	%rd<38>;

	ld.param.u64 	%rd4, [_Z13linear_kernelPfS_S_iii_param_0];
	ld.param.u64 	%rd5, [_Z13linear_kernelPfS_S_iii_param_1];
	ld.param.u32 	%r22, [_Z13linear_kernelPfS_S_iii_param_3];
	ld.param.u32 	%r20, [_Z13linear_kernelPfS_S_iii_param_4];
	ld.param.u32 	%r23, [_Z13linear_kernelPfS_S_iii_param_5];
	cvta.to.global.u64 	%rd1, %rd4;
	cvta.to.global.u64 	%rd2, %rd5;
	mov.u32 	%r24, %ntid.x;
	mov.u32 	%r25, %ctaid.x;
	mov.u32 	%r26, %tid.x;
	mad.lo.s32 	%r1, %r24, %r25, %r26;
	mov.u32 	%r27, %ntid.y;
	mov.u32 	%r28, %ctaid.y;
	mov.u32 	%r29, %tid.y;
	mad.lo.s32 	%r30, %r27, %r28, %r29;
	setp.ge.s32 	%p1, %r1, %r22;
	setp.ge.s32 	%p2, %r30, %r23;
	or.pred  	%p3, %p1, %p2;
	@%p3 bra 	$L__BB0_14;
	setp.lt.s32 	%p4, %r20, 1;
	mov.f32 	%f67, 0f00000000;
	@%p4 bra 	$L__BB0_13;
	mul.lo.s32 	%r3, %r20, %r1;
	and.b32  	%r4, %r20, 7;
	setp.lt.u32 	%p5, %r20, 8;
	mov.f32 	%f67, 0f00000000;
	mov.b32 	%r44, 0;
	@%p5 bra 	$L__BB0_5;
	and.b32  	%r44, %r20, 2147483640;
	neg.s32 	%r42, %r44;
	shl.b32 	%r7, %r23, 3;
	add.s64 	%rd3, %rd1, 16;
	mov.f32 	%f67, 0f00000000;
	mul.wide.s32 	%rd10, %r23, 4;
	mov.u32 	%r40, %r3;
	mov.u32 	%r41, %r30;
$L__BB0_4:
	.pragma "nounroll";
	mul.wide.s32 	%rd6, %r40, 4;
	add.s64 	%rd7, %rd3, %rd6;
	ld.global.f32 	%f17, [%rd7+-16];
	mul.wide.s32 	%rd8, %r41, 4;
	add.s64 	%rd9, %rd2, %rd8;
	ld.global.f32 	%f18, [%rd9];
	fma.rn.f32 	%f19, %f17, %f18, %f67;
	ld.global.f32 	%f20, [%rd7+-12];
	add.s64 	%rd11, %rd9, %rd10;
	ld.global.f32 	%f21, [%rd11];
	fma.rn.f32 	%f22, %f20, %f21, %f19;
	ld.global.f32 	%f23, [%rd7+-8];
	add.s64 	%rd12, %rd11, %rd10;
	ld.global.f32 	%f24, [%rd12];
	fma.rn.f32 	%f25, %f23, %f24, %f22;
	ld.global.f32 	%f26, [%rd7+-4];
	add.s64 	%rd13, %rd12, %rd10;
	ld.global.f32 	%f27, [%rd13];
	fma.rn.f32 	%f28, %f26, %f27, %f25;
	ld.global.f32 	%f29, [%rd7];
	add.s64 	%rd14, %rd13, %rd10;
	ld.global.f32 	%f30, [%rd14];
	fma.rn.f32 	%f31, %f29, %f30, %f28;
	ld.global.f32 	%f32, [%rd7+4];
	add.s64 	%rd15, %rd14, %rd10;
	ld.global.f32 	%f33, [%rd15];
	fma.rn.f32 	%f34, %f32, %f33, %f31;
	ld.global.f32 	%f35, [%rd7+8];
	add.s64 	%rd16, %rd15, %rd10;
	ld.global.f32 	%f36, [%rd16];
	fma.rn.f32 	%f37, %f35, %f36, %f34;
	ld.global.f32 	%f38, [%rd7+12];
	add.s64 	%rd17, %rd16, %rd10;
	ld.global.f32 	%f39, [%rd17];
	fma.rn.f32 	%f67, %f38, %f39, %f37;
	add.s32 	%r42, %r42, 8;
	add.s32 	%r41, %r41, %r7;
	add.s32 	%r40, %r40, 8;
	setp.ne.s32 	%p6, %r42, 0;
	@%p6 bra 	$L__BB0_4;
$L__BB0_5:
	setp.eq.s32 	%p7, %r4, 0;
	@%p7 bra 	$L__BB0_13;
	and.b32  	%r15, %r20, 3;
	setp.lt.u32 	%p8, %r4, 4;
	@%p8 bra 	$L__BB0_8;
	add.s32 	%r32, %r44, %r3;
	mul.wide.s32 	%rd18, %r32, 4;
	add.s64 	%rd19, %rd1, %rd18;
	ld.global.f32 	%f41, [%rd19];
	mad.lo.s32 	%r33, %r44, %r23, %r30;
	mul.wide.s32 	%rd20, %r33, 4;
	add.s64 	%rd21, %rd2, %rd20;
	ld.global.f32 	%f42, [%rd21];
	fma.rn.f32 	%f43, %f41, %f42, %f67;
	ld.global.f32 	%f44, [%rd19+4];
	mul.wide.s32 	%rd22, %r23, 4;
	add.s64 	%rd23, %rd21, %rd22;
	ld.global.f32 	%f45, [%rd23];
	fma.rn.f32 	%f46, %f44, %f45, %f43;
	ld.global.f32 	%f47, [%rd19+8];
	add.s64 	%rd24, %rd23, %rd22;
	ld.global.f32 	%f48, [%rd24];
	fma.rn.f32 	%f49, %f47, %f48, %f46;
	ld.global.f32 	%f50, [%rd19+12];
	add.s64 	%rd25, %rd24, %rd22;
	ld.global.f32 	%f51, [%rd25];
	fma.rn.f32 	%f67, %f50, %f51, %f49;
	add.s32 	%r44, %r44, 4;
$L__BB0_8:
	setp.eq.s32 	%p9, %r15, 0;
	@%p9 bra 	$L__BB0_13;
	setp.eq.s32 	%p10, %r15, 1;
	@%p10 bra 	$L__BB0_11;
	add.s32 	%r34, %r44, %r3;
	mul.wide.s32 	%rd26, %r34, 4;
	add.s64 	%rd27, %rd1, %rd26;
	ld.global.f32 	%f53, [%rd27];
	mad.lo.s32 	%r35, %r44, %r23, %r30;
	mul.wide.s32 	%rd28, %r35, 4;
	add.s64 	%rd29, %rd2, %rd28;
	ld.global.f32 	%f54, [%rd29];
	fma.rn.f32 	%f55, %f53, %f54, %f67;
	ld.global.f32 	%f56, [%rd27+4];
	mul.wide.s32 	%rd30, %r23, 4;
	add.s64 	%rd31, %rd29, %rd30;
	ld.global.f32 	%f57, [%rd31];
	fma.rn.f32 	%f67, %f56, %f57, %f55;
	add.s32 	%r44, %r44, 2;
$L__BB0_11:
	and.b32  	%r36, %r20, 1;
	setp.eq.b32 	%p11, %r36, 1;
	not.pred 	%p12, %p11;
	@%p12 bra 	$L__BB0_13;
	add.s32 	%r37, %r44, %r3;
	mul.wide.s32 	%rd32, %r37, 4;
	add.s64 	%rd33, %rd1, %rd32;
	ld.global.f32 	%f58, [%rd33];
	mad.lo.s32 	%r38, %r44, %r23, %r30;
	mul.wide.s32 	%rd34, %r38, 4;
	add.s64 	%rd35, %rd2, %rd34;
	ld.global.f32 	%f59, [%rd35];
	fma.rn.f32 	%f67, %f58, %f59, %f67;
$L__BB0_13:
	mad.lo.s32 	%r39, %r23, %r1, %r30;
	mul.wide.s32 	%rd36, %r39, 4;
	add.s64 	%rd37, %rd2, %rd36;
	st.global.f32 	[%rd37], %f67;
$L__BB0_14:
	ret;

}


// ===== COMPILED SASS (sm_100) =====

	.target	sm_100

	.elftype	@"ET_EXEC"


//--------------------- .note.nv.tkinfo           --------------------------
	.section	.note.nv.tkinfo,"",@"SHT_NOTE"
	.sectionflags	@"SHF_NOTE_NV_TKINFO"
	.tkinfo
        /*0018*/ 	.word	0x00000002
        /*0030*/ 	.string	""
        /*0030*/ 	.string	"ptxas"
        /*0030*/ 	.string	"Cuda compilation tools, release 13.0, V13.0.88"
        /*0030*/ 	.string	"Build cuda_13.0.r13.0/compiler.36424714_0"
        /*0030*/ 	.string	"-arch sm_100 -m 64 "



//--------------------- .note.nv.cuinfo           --------------------------
	.section	.note.nv.cuinfo,"",@"SHT_NOTE"
	.sectionflags	@"SHF_NOTE_NV_CUINFO"
        /*0018*/ 	.short	0x0002
        /*001a*/ 	.short	0x0064
        /*001c*/ 	.short	0x0082
	.zero		2


//--------------------- .nv.info                  --------------------------
	.section	.nv.info,"",@"SHT_CUDA_INFO"
	.align	4


	//----- nvinfo : EIATTR_REGCOUNT
	.align		4
        /*0000*/ 	.byte	0x04, 0x2f
        /*0002*/ 	.short	(.L_1 - .L_0)
	.align		4
.L_0:
        /*0004*/ 	.word	index@(_Z13linear_kernelPfS_S_iii)
        /*0008*/ 	.word	0x00000020


	//----- nvinfo : EIATTR_FRAME_SIZE
	.align		4
.L_1:
        /*000c*/ 	.byte	0x04, 0x11
        /*000e*/ 	.short	(.L_3 - .L_2)
	.align		4
.L_2:
        /*0010*/ 	.word	index@(_Z13linear_kernelPfS_S_iii)
        /*0014*/ 	.word	0x00000000


	//----- nvinfo : EIATTR_MIN_STACK_SIZE
	.align		4
.L_3:
        /*0018*/ 	.byte	0x04, 0x12
        /*001a*/ 	.short	(.L_5 - .L_4)
	.align		4
.L_4:
        /*001c*/ 	.word	index@(_Z13linear_kernelPfS_S_iii)
        /*0020*/ 	.word	0x00000000
.L_5:


//--------------------- .nv.compat                --------------------------
	.section	.nv.compat,"",@"SHT_CUDA_COMPAT_INFO"
	.align	4
        /*0000*/ 	.byte	0x02, 0x09, 0x00, 0x00, 0x02, 0x02, 0x01, 0x00, 0x02, 0x05, 0x05, 0x00, 0x03, 0x07, 0x01, 0x01
        /*0010*/ 	.byte	0x02, 0x03, 0x00, 0x00, 0x02, 0x06, 0x01, 0x00, 0x04, 0x0b, 0x08, 0x00, 0x09, 0x00, 0x00, 0x00
        /*0020*/ 	.byte	0x00, 0x00, 0x00, 0x00


//--------------------- .nv.info._Z13linear_kernelPfS_S_iii --------------------------
	.section	.nv.info._Z13linear_kernelPfS_S_iii,"",@"SHT_CUDA_INFO"
	.sectionflags	@""
	.align	4


	//----- nvinfo : EIATTR_CUDA_API_VERSION
	.align		4
        /*0000*/ 	.byte	0x04, 0x37
        /*0002*/ 	.short	(.L_7 - .L_6)
.L_6:
        /*0004*/ 	.word	0x00000082


	//----- nvinfo : EIATTR_KPARAM_INFO
	.align		4
.L_7:
        /*0008*/ 	.byte	0x04, 0x17
        /*000a*/ 	.short	(.L_9 - .L_8)
.L_8:
        /*000c*/ 	.word	0x00000000
        /*0010*/ 	.short	0x0005
        /*0012*/ 	.short	0x0020
        /*0014*/ 	.byte	0x00, 0xf0, 0x11, 0x00


	//----- nvinfo : EIATTR_KPARAM_INFO
	.align		4
.L_9:
        /*0018*/ 	.byte	0x04, 0x17
        /*001a*/ 	.short	(.L_11 - .L_10)
.L_10:
        /*001c*/ 	.word	0x00000000
        /*0020*/ 	.short	0x0004
        /*0022*/ 	.short	0x001c
        /*0024*/ 	.byte	0x00, 0xf0, 0x11, 0x00


	//----- nvinfo : EIATTR_KPARAM_INFO
	.align		4
.L_11:
        /*0028*/ 	.byte	0x04, 0x17
        /*002a*/ 	.short	(.L_13 - .L_12)
.L_12:
        /*002c*/ 	.word	0x00000000
        /*0030*/ 	.short	0x0003
        /*0032*/ 	.short	0x0018
        /*0034*/ 	.byte	0x00, 0xf0, 0x11, 0x00


	//----- nvinfo : EIATTR_KPARAM_INFO
	.align		4
.L_13:
        /*0038*/ 	.byte	0x04, 0x17
        /*003a*/ 	.short	(.L_15 - .L_14)
.L_14:
        /*003c*/ 	.word	0x00000000
        /*0040*/ 	.short	0x0002
        /*0042*/ 	.short	0x0010
        /*0044*/ 	.byte	0x00, 0xf5, 0x21, 0x00


	//----- nvinfo : EIATTR_KPARAM_INFO
	.align		4
.L_15:
        /*0048*/ 	.byte	0x04, 0x17
        /*004a*/ 	.short	(.L_17 - .L_16)
.L_16:
        /*004c*/ 	.word	0x00000000
        /*0050*/ 	.short	0x0001
        /*0052*/ 	.short	0x0008
        /*0054*/ 	.byte	0x00, 0xf5, 0x21, 0x00


	//----- nvinfo : EIATTR_KPARAM_INFO
	.align		4
.L_17:
        /*0058*/ 	.byte	0x04, 0x17
        /*005a*/ 	.short	(.L_19 - .L_18)
.L_18:
        /*005c*/ 	.word	0x00000000
        /*0060*/ 	.short	0x0000
        /*0062*/ 	.short	0x0000
        /*0064*/ 	.byte	0x00, 0xf5, 0x21, 0x00


	//----- nvinfo : EIATTR_SPARSE_MMA_MASK
	.align		4
.L_19:
        /*0068*/ 	.byte	0x03, 0x50
        /*006a*/ 	.short	0x0000


	//----- nvinfo : EIATTR_MAXREG_COUNT
	.align		4
        /*006c*/ 	.byte	0x03, 0x1b
        /*006e*/ 	.short	0x00ff


	//----- nvinfo : EIATTR_MERCURY_ISA_VERSION
	.align		4
        /*0070*/ 	.byte	0x03, 0x5f
        /*0072*/ 	.short	0x0101


	//----- nvinfo : EIATTR_VRC_CTA_INIT_COUNT
	.align		4
        /*0074*/ 	.byte	0x02, 0x4a
	.zero		1
	.zero		1


	//----- nvinfo : EIATTR_EXIT_INSTR_OFFSETS
	.align		4
        /*0078*/ 	.byte	0x04, 0x1c
        /*007a*/ 	.short	(.L_21 - .L_20)


	//   ....[0]....
.L_20:
        /*007c*/ 	.word	0x000000d0


	//   ....[1]....
        /*0080*/ 	.word	0x00000850


	//----- nvinfo : EIATTR_CBANK_PARAM_SIZE
	.align		4
.L_21:
        /*0084*/ 	.byte	0x03, 0x19
        /*0086*/ 	.short	0x0024


	//----- nvinfo : EIATTR_PARAM_CBANK
	.align		4
        /*0088*/ 	.byte	0x04, 0x0a
        /*008a*/ 	.short	(.L_23 - .L_22)
	.align		4
.L_22:
        /*008c*/ 	.word	index@(.nv.constant0._Z13linear_kernelPfS_S_iii)
        /*0090*/ 	.short	0x0380
        /*0092*/ 	.short	0x0024


	//----- nvinfo : EIATTR_SW_WAR
	.align		4
.L_23:
        /*0094*/ 	.byte	0x04, 0x36
        /*0096*/ 	.short	(.L_25 - .L_24)
.L_24:
        /*0098*/ 	.word	0x00000008
.L_25:


//--------------------- .nv.callgraph             --------------------------
	.section	.nv.callgraph,"",@"SHT_CUDA_CALLGRAPH"
	.align	4
	.sectionentsize	8
	.align		4
        /*0000*/ 	.word	0x00000000
	.align		4
        /*0004*/ 	.word	0xffffffff
	.align		4
        /*0008*/ 	.word	0x00000000
	.align		4
        /*000c*/ 	.word	0xfffffffe
	.align		4
        /*0010*/ 	.word	0x00000000
	.align		4
        /*0014*/ 	.word	0xfffffffd
	.align		4
        /*0018*/ 	.word	0x00000000
	.align		4
        /*001c*/ 	.word	0xfffffffc


//--------------------- .text._Z13linear_kernelPfS_S_iii --------------------------
	.section	.text._Z13linear_kernelPfS_S_iii,"ax",@progbits
	.align	128
        .global         _Z13linear_kernelPfS_S_iii
        .type           _Z13linear_kernelPfS_S_iii,@function
        .size           _Z13linear_kernelPfS_S_iii,(.L_x_5 - _Z13linear_kernelPfS_S_iii)
        .other          _Z13linear_kernelPfS_S_iii,@"STO_CUDA_ENTRY STV_DEFAULT"
_Z13linear_kernelPfS_S_iii:
.text._Z13linear_kernelPfS_S_iii:
[----:B------:R-:W-:Y:S01]  /*0000*/  LDC R1, c[0x0][0x37c] ;  /* 0x0000df00ff017b82 */ /* 0x000fe20000000800 */
[----:B------:R-:W0:Y:S01]  /*0010*/  S2R R0, SR_CTAID.Y ;  /* 0x0000000000007919 */ /* 0x000e220000002600 */
[----:B------:R-:W1:Y:S06]  /*0020*/  LDCU UR4, c[0x0][0x360] ;  /* 0x00006c00ff0477ac */ /* 0x000e6c0008000800 */
[----:B------:R-:W2:Y:S01]  /*0030*/  LDC R15, c[0x0][0x3a0] ;  /* 0x0000e800ff0f7b82 */ /* 0x000ea20000000800 */
[----:B------:R-:W0:Y:S01]  /*0040*/  S2R R5, SR_TID.Y ;  /* 0x0000000000057919 */ /* 0x000e220000002200 */
[----:B------:R-:W0:Y:S01]  /*0050*/  LDCU UR5, c[0x0][0x364] ;  /* 0x00006c80ff0577ac */ /* 0x000e220008000800 */
[----:B------:R-:W1:Y:S01]  /*0060*/  S2R R14, SR_CTAID.X ;  /* 0x00000000000e7919 */ /* 0x000e620000002500 */
[----:B------:R-:W3:Y:S01]  /*0070*/  LDCU UR6, c[0x0][0x398] ;  /* 0x00007300ff0677ac */ /* 0x000ee20008000800 */
[----:B------:R-:W1:Y:S01]  /*0080*/  S2R R3, SR_TID.X ;  /* 0x0000000000037919 */ /* 0x000e620000002100 */
[----:B0-----:R-:W-:-:S05]  /*0090*/  IMAD R0, R0, UR5, R5 ;  /* 0x0000000500007c24 */ /* 0x001fca000f8e0205 */
[----:B--2---:R-:W-:Y:S01]  /*00a0*/  ISETP.GE.AND P0, PT, R0, R15, PT ;  /* 0x0000000f0000720c */ /* 0x004fe20003f06270 */
[----:B-1----:R-:W-:-:S05]  /*00b0*/  IMAD R14, R14, UR4, R3 ;  /* 0x000000040e0e7c24 */ /* 0x002fca000f8e0203 */
[----:B---3--:R-:W-:-:S13]  /*00c0*/  ISETP.GE.OR P0, PT, R14, UR6, P0 ;  /* 0x000000060e007c0c */ /* 0x008fda0008706670 */
[----:B------:R-:W-:Y:S05]  /*00d0*/  @P0 EXIT ;  /* 0x000000000000094d */ /* 0x000fea0003800000 */
[----:B------:R-:W0:Y:S01]  /*00e0*/  LDC R17, c[0x0][0x39c] ;  /* 0x0000e700ff117b82 */ /* 0x000e220000000800 */
[----:B------:R-:W1:Y:S01]  /*00f0*/  LDCU.64 UR6, c[0x0][0x358] ;  /* 0x00006b00ff0677ac */ /* 0x000e620008000a00 */
[----:B------:R-:W-:Y:S01]  /*0100*/  HFMA2 R26, -RZ, RZ, 0, 0 ;  /* 0x00000000ff1a7431 */ /* 0x000fe200000001ff */
[----:B0-----:R-:W-:-:S13]  /*0110*/  ISETP.GE.AND P0, PT, R17, 0x1, PT ;  /* 0x000000011100780c */ /* 0x001fda0003f06270 */
[----:B-1----:R-:W-:Y:S05]  /*0120*/  @!P0 BRA `(.L_x_0) ;  /* 0x0000000400b88947 */ /* 0x002fea0003800000 */
[C---:B------:R-:W-:Y:S01]  /*0130*/  ISETP.GE.U32.AND P1, PT, R17.reuse, 0x8, PT ;  /* 0x000000081100780c */ /* 0x040fe20003f26070 */
[----:B------:R-:W-:Y:S01]  /*0140*/  IMAD R18, R14, R17, RZ ;  /* 0x000000110e127224 */ /* 0x000fe200078e02ff */
[----:B------:R-:W-:Y:S02]  /*0150*/  LOP3.LUT R25, R17, 0x7, RZ, 0xc0, !PT ;  /* 0x0000000711197812 */ /* 0x000fe400078ec0ff */
[----:B------:R-:W-:Y:S02]  /*0160*/  MOV R26, RZ ;  /* 0x000000ff001a7202 */ /* 0x000fe40000000f00 */
[----:B------:R-:W-:Y:S02]  /*0170*/  ISETP.NE.AND P0, PT, R25, RZ, PT ;  /* 0x000000ff1900720c */ /* 0x000fe40003f05270 */
[----:B------:R-:W-:-:S05]  /*0180*/  MOV R19, RZ ;  /* 0x000000ff00137202 */ /* 0x000fca0000000f00 */
[----:B------:R-:W-:Y:S06]  /*0190*/  @!P1 BRA `(.L_x_1) ;  /* 0x0000000000c49947 */ /* 0x000fec0003800000 */
[----:B------:R-:W0:Y:S01]  /*01a0*/  LDCU.64 UR4, c[0x0][0x380] ;  /* 0x00007000ff0477ac */ /* 0x000e220008000a00 */
[----:B------:R-:W-:Y:S02]  /*01b0*/  LOP3.LUT R19, R17, 0x7ffffff8, RZ, 0xc0, !PT ;  /* 0x7ffffff811137812 */ /* 0x000fe400078ec0ff */
[----:B------:R-:W-:Y:S02]  /*01c0*/  MOV R26, RZ ;  /* 0x000000ff001a7202 */ /* 0x000fe40000000f00 */
[----:B------:R-:W-:Y:S02]  /*01d0*/  MOV R16, R18 ;  /* 0x0000001200107202 */ /* 0x000fe40000000f00 */
[----:B------:R-:W-:Y:S02]  /*01e0*/  MOV R22, R0 ;  /* 0x0000000000167202 */ /* 0x000fe40000000f00 */
[----:B------:R-:W-:Y:S01]  /*01f0*/  IADD3 R20, PT, PT, -R19, RZ, RZ ;  /* 0x000000ff13147210 */ /* 0x000fe20007ffe1ff */
[----:B0-----:R-:W-:-:S04]  /*0200*/  UIADD3 UR4, UP0, UPT, UR4, 0x10, URZ ;  /* 0x0000001004047890 */ /* 0x001fc8000ff1e0ff */
[----:B------:R-:W-:-:S12]  /*0210*/  UIADD3.X UR5, UPT, UPT, URZ, UR5, URZ, UP0, !UPT ;  /* 0x00000005ff057290 */ /* 0x000fd800087fe4ff */
.L_x_2:
[----:B------:R-:W0:Y:S01]  /*0220*/  LDC.64 R12, c[0x0][0x388] ;  /* 0x0000e200ff0c7b82 */ /* 0x000e220000000a00 */
[----:B------:R-:W-:Y:S02]  /*0230*/  MOV R2, UR4 ;  /* 0x0000000400027c02 */ /* 0x000fe40008000f00 */
[----:B------:R-:W-:-:S03]  /*0240*/  MOV R3, UR5 ;  /* 0x0000000500037c02 */ /* 0x000fc60008000f00 */
[----:B------:R-:W-:-:S05]  /*0250*/  IMAD.WIDE R2, R16, 0x4, R2 ;  /* 0x0000000410027825 */ /* 0x000fca00078e0202 */
[----:B------:R-:W2:Y:S04]  /*0260*/  LDG.E R21, desc[UR6][R2.64+-0x10] ;  /* 0xfffff00602157981 */ /* 0x000ea8000c1e1900 */
[----:B------:R-:W3:Y:S04]  /*0270*/  LDG.E R23, desc[UR6][R2.64+-0xc] ;  /* 0xfffff40602177981 */ /* 0x000ee8000c1e1900 */
[----:B------:R-:W4:Y:S01]  /*0280*/  LDG.E R29, desc[UR6][R2.64+-0x8] ;  /* 0xfffff806021d7981 */ /* 0x000f22000c1e1900 */
[----:B0-----:R-:W-:-:S05]  /*0290*/  IMAD.WIDE R12, R22, 0x4, R12 ;  /* 0x00000004160c7825 */ /* 0x001fca00078e020c */
[----:B------:R0:W2:Y:S01]  /*02a0*/  LDG.E R24, desc[UR6][R12.64] ;  /* 0x000000060c187981 */ /* 0x0000a2000c1e1900 */
[----:B------:R-:W-:-:S04]  /*02b0*/  IMAD.WIDE R10, R15, 0x4, R12 ;  /* 0x000000040f0a7825 */ /* 0x000fc800078e020c */
[C---:B------:R-:W-:Y:S02]  /*02c0*/  IMAD.WIDE R4, R15.reuse, 0x4, R10 ;  /* 0x000000040f047825 */ /* 0x040fe400078e020a */
[----:B------:R-:W3:Y:S02]  /*02d0*/  LDG.E R10, desc[UR6][R10.64] ;  /* 0x000000060a0a7981 */ /* 0x000ee4000c1e1900 */
[C---:B------:R-:W-:Y:S02]  /*02e0*/  IMAD.WIDE R6, R15.reuse, 0x4, R4 ;  /* 0x000000040f067825 */ /* 0x040fe400078e0204 */
[----:B------:R1:W4:Y:S02]  /*02f0*/  LDG.E R28, desc[UR6][R4.64] ;  /* 0x00000006041c7981 */ /* 0x000324000c1e1900 */
[C---:B------:R-:W-:Y:S02]  /*0300*/  IMAD.WIDE R8, R15.reuse, 0x4, R6 ;  /* 0x000000040f087825 */ /* 0x040fe400078e0206 */
[----:B------:R-:W5:Y:S02]  /*0310*/  LDG.E R6, desc[UR6][R6.64] ;  /* 0x0000000606067981 */ /* 0x000f64000c1e1900 */
[----:B0-----:R-:W-:-:S05]  /*0320*/  IMAD.WIDE R12, R15, 0x4, R8 ;  /* 0x000000040f0c7825 */ /* 0x001fca00078e0208 */
[----:B------:R-:W5:Y:S04]  /*0330*/  LDG.E R11, desc[UR6][R12.64] ;  /* 0x000000060c0b7981 */ /* 0x000f68000c1e1900 */
[----:B------:R-:W5:Y:S04]  /*0340*/  LDG.E R7, desc[UR6][R8.64] ;  /* 0x0000000608077981 */ /* 0x000f68000c1e1900 */
[----:B------:R-:W5:Y:S04]  /*0350*/  LDG.E R9, desc[UR6][R2.64+-0x4] ;  /* 0xfffffc0602097981 */ /* 0x000f68000c1e1900 */
[----:B------:R-:W5:Y:S01]  /*0360*/  LDG.E R8, desc[UR6][R2.64+0x8] ;  /* 0x0000080602087981 */ /* 0x000f62000c1e1900 */
[----:B--2---:R-:W-:Y:S01]  /*0370*/  FFMA R24, R21, R24, R26 ;  /* 0x0000001815187223 */ /* 0x004fe2000000001a */
[----:B------:R-:W-:-:S02]  /*0380*/  IMAD.WIDE R26, R15, 0x4, R12 ;  /* 0x000000040f1a7825 */ /* 0x000fc400078e020c */
[----:B------:R-:W2:Y:S04]  /*0390*/  LDG.E R21, desc[UR6][R2.64] ;  /* 0x0000000602157981 */ /* 0x000ea8000c1e1900 */
[----:B------:R-:W2:Y:S01]  /*03a0*/  LDG.E R12, desc[UR6][R2.64+0x4] ;  /* 0x00000406020c7981 */ /* 0x000ea2000c1e1900 */
[----:B-1----:R-:W-:-:S03]  /*03b0*/  IMAD.WIDE R4, R15, 0x4, R26 ;  /* 0x000000040f047825 */ /* 0x002fc600078e021a */
[----:B------:R-:W2:Y:S04]  /*03c0*/  LDG.E R13, desc[UR6][R2.64+0xc] ;  /* 0x00000c06020d7981 */ /* 0x000ea8000c1e1900 */
[----:B------:R-:W2:Y:S04]  /*03d0*/  LDG.E R4, desc[UR6][R4.64] ;  /* 0x0000000604047981 */ /* 0x000ea8000c1e1900 */
[----:B------:R-:W2:Y:S01]  /*03e0*/  LDG.E R3, desc[UR6][R26.64] ;  /* 0x000000061a037981 */ /* 0x000ea2000c1e1900 */
[----:B---3--:R-:W-:Y:S01]  /*03f0*/  FFMA R10, R23, R10, R24 ;  /* 0x0000000a170a7223 */ /* 0x008fe20000000018 */
[----:B------:R-:W-:-:S03]  /*0400*/  IADD3 R20, PT, PT, R20, 0x8, RZ ;  /* 0x0000000814147810 */ /* 0x000fc60007ffe0ff */
[----:B----4-:R-:W-:Y:S01]  /*0410*/  FFMA R10, R29, R28, R10 ;  /* 0x0000001c1d0a7223 */ /* 0x010fe2000000000a */
[----:B------:R-:W-:Y:S02]  /*0420*/  ISETP.NE.AND P1, PT, R20, RZ, PT ;  /* 0x000000ff1400720c */ /* 0x000fe40003f25270 */
[----:B------:R-:W-:Y:S01]  /*0430*/  LEA R22, R15, R22, 0x3 ;  /* 0x000000160f167211 */ /* 0x000fe200078e18ff */
[----:B-----5:R-:W-:Y:S01]  /*0440*/  FFMA R6, R9, R6, R10 ;  /* 0x0000000609067223 */ /* 0x020fe2000000000a */
[----:B------:R-:W-:-:S03]  /*0450*/  IADD3 R16, PT, PT, R16, 0x8, RZ ;  /* 0x0000000810107810 */ /* 0x000fc60007ffe0ff */
[----:B--2---:R-:W-:-:S04]  /*0460*/  FFMA R7, R21, R7, R6 ;  /* 0x0000000715077223 */ /* 0x004fc80000000006 */
[----:B------:R-:W-:-:S04]  /*0470*/  FFMA R7, R12, R11, R7 ;  /* 0x0000000b0c077223 */ /* 0x000fc80000000007 */
[----:B------:R-:W-:-:S04]  /*0480*/  FFMA R8, R8, R3, R7 ;  /* 0x0000000308087223 */ /* 0x000fc80000000007 */
[----:B------:R-:W-:Y:S01]  /*0490*/  FFMA R26, R13, R4, R8 ;  /* 0x000000040d1a7223 */ /* 0x000fe20000000008 */
[----:B------:R-:W-:Y:S06]  /*04a0*/  @P1 BRA `(.L_x_2) ;  /* 0xfffffffc005c1947 */ /* 0x000fec000383ffff */
.L_x_1:
[----:B------:R-:W-:Y:S05]  /*04b0*/  @!P0 BRA `(.L_x_0) ;  /* 0x0000000000d48947 */ /* 0x000fea0003800000 */
[----:B------:R-:W-:Y:S02]  /*04c0*/  ISETP.GE.U32.AND P0, PT, R25, 0x4, PT ;  /* 0x000000041900780c */ /* 0x000fe40003f06070 */
[----:B------:R-:W-:-:S04]  /*04d0*/  LOP3.LUT R12, R17, 0x3, RZ, 0xc0, !PT ;  /* 0x00000003110c7812 */ /* 0x000fc800078ec0ff */
[----:B------:R-:W-:-:S07]  /*04e0*/  ISETP.NE.AND P1, PT, R12, RZ, PT ;  /* 0x000000ff0c00720c */ /* 0x000fce0003f25270 */
[----:B------:R-:W-:Y:S06]  /*04f0*/  @!P0 BRA `(.L_x_3) ;  /* 0x0000000000588947 */ /* 0x000fec0003800000 */
[----:B------:R-:W0:Y:S01]  /*0500*/  LDC.64 R8, c[0x0][0x388] ;  /* 0x0000e200ff087b82 */ /* 0x000e220000000a00 */
[----:B------:R-:W-:Y:S01]  /*0510*/  IMAD R7, R19, R15, R0 ;  /* 0x0000000f13077224 */ /* 0x000fe200078e0200 */
[----:B------:R-:W-:-:S06]  /*0520*/  IADD3 R5, PT, PT, R18, R19, RZ ;  /* 0x0000001312057210 */ /* 0x000fcc0007ffe0ff */
[----:B------:R-:W1:Y:S01]  /*0530*/  LDC.64 R2, c[0x0][0x380] ;  /* 0x0000e000ff027b82 */ /* 0x000e620000000a00 */
[----:B0-----:R-:W-:-:S04]  /*0540*/  IMAD.WIDE R8, R7, 0x4, R8 ;  /* 0x0000000407087825 */ /* 0x001fc800078e0208 */
[----:B------:R-:W-:Y:S02]  /*0550*/  IMAD.WIDE R10, R15, 0x4, R8 ;  /* 0x000000040f0a7825 */ /* 0x000fe400078e0208 */
[----:B------:R-:W2:Y:S02]  /*0560*/  LDG.E R8, desc[UR6][R8.64] ;  /* 0x0000000608087981 */ /* 0x000ea4000c1e1900 */
[----:B-1----:R-:W-:-:S04]  /*0570*/  IMAD.WIDE R2, R5, 0x4, R2 ;  /* 0x0000000405027825 */ /* 0x002fc800078e0202 */
[C---:B------:R-:W-:Y:S01]  /*0580*/  IMAD.WIDE R4, R15.reuse, 0x4, R10 ;  /* 0x000000040f047825 */ /* 0x040fe200078e020a */
[----:B------:R-:W2:Y:S04]  /*0590*/  LDG.E R13, desc[UR6][R2.64] ;  /* 0x00000006020d7981 */ /* 0x000ea8000c1e1900 */
[----:B------:R-:W3:Y:S01]  /*05a0*/  LDG.E R10, desc[UR6][R10.64] ;  /* 0x000000060a0a7981 */ /* 0x000ee2000c1e1900 */
[----:B------:R-:W-:-:S03]  /*05b0*/  IMAD.WIDE R6, R15, 0x4, R4 ;  /* 0x000000040f067825 */ /* 0x000fc600078e0204 */
[----:B------:R-:W3:Y:S04]  /*05c0*/  LDG.E R16, desc[UR6][R2.64+0x4] ;  /* 0x0000040602107981 */ /* 0x000ee8000c1e1900 */
[----:B------:R-:W4:Y:S04]  /*05d0*/  LDG.E R21, desc[UR6][R4.64] ;  /* 0x0000000604157981 */ /* 0x000f28000c1e1900 */
[----:B------:R-:W4:Y:S04]  /*05e0*/  LDG.E R20, desc[UR6][R2.64+0x8] ;  /* 0x0000080602147981 */ /* 0x000f28000c1e1900 */
[----:B------:R-:W5:Y:S04]  /*05f0*/  LDG.E R22, desc[UR6][R2.64+0xc] ;  /* 0x00000c0602167981 */ /* 0x000f68000c1e1900 */
[----:B------:R-:W5:Y:S01]  /*0600*/  LDG.E R6, desc[UR6][R6.64] ;  /* 0x0000000606067981 */ /* 0x000f62000c1e1900 */
[----:B------:R-:W-:Y:S01]  /*0610*/  IADD3 R19, PT, PT, R19, 0x4, RZ ;  /* 0x0000000413137810 */ /* 0x000fe20007ffe0ff */
[----:B--2---:R-:W-:-:S04]  /*0620*/  FFMA R13, R13, R8, R26 ;  /* 0x000000080d0d7223 */ /* 0x004fc8000000001a */
[----:B---3--:R-:W-:-:S04]  /*0630*/  FFMA R13, R16, R10, R13 ;  /* 0x0000000a100d7223 */ /* 0x008fc8000000000d */
[----:B----4-:R-:W-:-:S04]  /*0640*/  FFMA R13, R20, R21, R13 ;  /* 0x00000015140d7223 */ /* 0x010fc8000000000d */
[----:B-----5:R-:W-:-:S07]  /*0650*/  FFMA R26, R22, R6, R13 ;  /* 0x00000006161a7223 */ /* 0x020fce000000000d */
.L_x_3:
[----:B------:R-:W-:Y:S05]  /*0660*/  @!P1 BRA `(.L_x_0) ;  /* 0x0000000000689947 */ /* 0x000fea0003800000 */
[----:B------:R-:W0:Y:S01]  /*0670*/  LDC.64 R8, c[0x0][0x388] ;  /* 0x0000e200ff087b82 */ /* 0x000e220000000a00 */
[----:B------:R-:W-:Y:S02]  /*0680*/  ISETP.NE.AND P0, PT, R12, 0x1, PT ;  /* 0x000000010c00780c */ /* 0x000fe40003f05270 */
[----:B------:R-:W-:-:S04]  /*0690*/  LOP3.LUT R17, R17, 0x1, RZ, 0xc0, !PT ;  /* 0x0000000111117812 */ /* 0x000fc800078ec0ff */
[----:B------:R-:W-:Y:S01]  /*06a0*/  ISETP.NE.U32.AND P1, PT, R17, 0x1, PT ;  /* 0x000000011100780c */ /* 0x000fe20003f25070 */
[----:B------:R-:W1:Y:S06]  /*06b0*/  LDC.64 R6, c[0x0][0x380] ;  /* 0x0000e000ff067b82 */ /* 0x000e6c0000000a00 */
[C---:B------:R-:W-:Y:S01]  /*06c0*/  @P0 IMAD R13, R19.reuse, R15, R0 ;  /* 0x0000000f130d0224 */ /* 0x040fe200078e0200 */
[----:B------:R-:W-:Y:S01]  /*06d0*/  @P0 IADD3 R11, PT, PT, R18, R19, RZ ;  /* 0x00000013120b0210 */ /* 0x000fe20007ffe0ff */
[----:B------:R-:W2:Y:S01]  /*06e0*/  LDC.64 R4, c[0x0][0x380] ;  /* 0x0000e000ff047b82 */ /* 0x000ea20000000a00 */
[----:B------:R-:W-:-:S07]  /*06f0*/  @P0 IADD3 R19, PT, PT, R19, 0x2, RZ ;  /* 0x0000000213130810 */ /* 0x000fce0007ffe0ff */
[----:B------:R-:W3:Y:S01]  /*0700*/  LDC.64 R2, c[0x0][0x388] ;  /* 0x0000e200ff027b82 */ /* 0x000ee20000000a00 */
[----:B0-----:R-:W-:Y:S01]  /*0710*/  @P0 IMAD.WIDE R8, R13, 0x4, R8 ;  /* 0x000000040d080825 */ /* 0x001fe200078e0208 */
[----:B------:R-:W-:-:S03]  /*0720*/  @!P1 IADD3 R13, PT, PT, R18, R19, RZ ;  /* 0x00000013120d9210 */ /* 0x000fc60007ffe0ff */
[----:B------:R-:W-:Y:S01]  /*0730*/  @!P1 IMAD R19, R19, R15, R0 ;  /* 0x0000000f13139224 */ /* 0x000fe200078e0200 */
[----:B------:R-:W4:Y:S01]  /*0740*/  @P0 LDG.E R12, desc[UR6][R8.64] ;  /* 0x00000006080c0981 */ /* 0x000f22000c1e1900 */
[----:B-1----:R-:W-:-:S04]  /*0750*/  @P0 IMAD.WIDE R6, R11, 0x4, R6 ;  /* 0x000000040b060825 */ /* 0x002fc800078e0206 */
[----:B------:R-:W-:Y:S01]  /*0760*/  @P0 IMAD.WIDE R10, R15, 0x4, R8 ;  /* 0x000000040f0a0825 */ /* 0x000fe200078e0208 */
[----:B------:R-:W4:Y:S03]  /*0770*/  @P0 LDG.E R17, desc[UR6][R6.64] ;  /* 0x0000000606110981 */ /* 0x000f26000c1e1900 */
[----:B--2---:R-:W-:Y:S01]  /*0780*/  @!P1 IMAD.WIDE R4, R13, 0x4, R4 ;  /* 0x000000040d049825 */ /* 0x004fe200078e0204 */
[----:B------:R-:W2:Y:S04]  /*0790*/  @P0 LDG.E R21, desc[UR6][R6.64+0x4] ;  /* 0x0000040606150981 */ /* 0x000ea8000c1e1900 */
[----:B------:R-:W2:Y:S01]  /*07a0*/  @P0 LDG.E R10, desc[UR6][R10.64] ;  /* 0x000000060a0a0981 */ /* 0x000ea2000c1e1900 */
[----:B---3--:R-:W-:-:S03]  /*07b0*/  @!P1 IMAD.WIDE R2, R19, 0x4, R2 ;  /* 0x0000000413029825 */ /* 0x008fc600078e0202 */
[----:B------:R-:W3:Y:S04]  /*07c0*/  @!P1 LDG.E R5, desc[UR6][R4.64] ;  /* 0x0000000604059981 */ /* 0x000ee8000c1e1900 */
[----:B------:R-:W3:Y:S01]  /*07d0*/  @!P1 LDG.E R2, desc[UR6][R2.64] ;  /* 0x0000000602029981 */ /* 0x000ee2000c1e1900 */
[----:B----4-:R-:W-:-:S04]  /*07e0*/  @P0 FFMA R12, R17, R12, R26 ;  /* 0x0000000c110c0223 */ /* 0x010fc8000000001a */
[----:B--2---:R-:W-:-:S04]  /*07f0*/  @P0 FFMA R26, R21, R10, R12 ;  /* 0x0000000a151a0223 */ /* 0x004fc8000000000c */
[----:B---3--:R-:W-:-:S07]  /*0800*/  @!P1 FFMA R26, R5, R2, R26 ;  /* 0x00000002051a9223 */ /* 0x008fce000000001a */
.L_x_0:
[----:B------:R-:W0:Y:S01]  /*0810*/  LDC.64 R2, c[0x0][0x388] ;  /* 0x0000e200ff027b82 */ /* 0x000e220000000a00 */
[----:B------:R-:W-:-:S04]  /*0820*/  IMAD R15, R14, R15, R0 ;  /* 0x0000000f0e0f7224 */ /* 0x000fc800078e0200 */
[----:B0-----:R-:W-:-:S05]  /*0830*/  IMAD.WIDE R2, R15, 0x4, R2 ;  /* 0x000000040f027825 */ /* 0x001fca00078e0202 */
[----:B------:R-:W-:Y:S01]  /*0840*/  STG.E desc[UR6][R2.64], R26 ;  /* 0x0000001a02007986 */ /* 0x000fe2000c101906 */
[----:B------:R-:W-:Y:S05]  /*0850*/  EXIT ;  /* 0x000000000000794d */ /* 0x000fea0003800000 */
.L_x_4:
[----:B------:R-:W-:-:S00]  /*0860*/  BRA `(.L_x_4) ;  /* 0xfffffffc00fc7947 */ /* 0x000fc0000383ffff */
[----:B------:R-:W-:-:S00]  /*0870*/  NOP ;  /* 0x0000000000007918 */ /* 0x000fc00000000000 */
        /* <DEDUP_REMOVED lines=8> */
.L_x_5:


//--------------------- .nv.shared.reserved.0     --------------------------
	.section	.nv.shared.reserved.0,"aw",@nobits
	.weak		__nv_reservedSMEM_offset_0_alias
	.size		__nv_reservedSMEM_offset_0_alias, 0, 64
	.other		__nv_reservedSMEM_offset_0_alias,@"STO_CUDA_RESERVED_SHARED STV_DEFAULT"
__nv_reservedSMEM_offset_0_alias:
	.zero		0
	.zero		64


//--------------------- .nv.constant0._Z13linear_kernelPfS_S_iii --------------------------
	.section	.nv.constant0._Z13linear_kernelPfS_S_iii,"a",@progbits
	.sectionflags	@""
	.align	4
.nv.constant0._Z13linear_kernelPfS_S_iii:
	.zero		932


//--------------------- SYMBOLS --------------------------

	.type		.nv.reservedSmem.offset0,@object
	.size		.nv.reservedSmem.offset0,0x4
